	.headerflags	@"EF_CUDA_TEXMODE_UNIFIED EF_CUDA_64BIT_ADDRESS EF_CUDA_ACCELERATORS EF_CUDA_SM90 EF_CUDA_VIRTUAL_SM(EF_CUDA_SM90)"
	.elftype	@"ET_EXEC"


//--------------------- .nv.info                  --------------------------
	.section	.nv.info,"",@"SHT_CUDA_INFO"
	.align	4


	//----- nvinfo : EIATTR_REGCOUNT
	.align		4
        /*0000*/ 	.byte	0x04, 0x2f
        /*0002*/ 	.short	(.L_1 - .L_0)
	.align		4
.L_0:
        /*0004*/ 	.word	index@(triton_poi_fused_cat_5)
        /*0008*/ 	.word	0x00000022


	//----- nvinfo : EIATTR_MIN_STACK_SIZE
	.align		4
.L_1:
        /*000c*/ 	.byte	0x04, 0x12
        /*000e*/ 	.short	(.L_3 - .L_2)
	.align		4
.L_2:
        /*0010*/ 	.word	index@(triton_poi_fused_cat_5)
        /*0014*/ 	.word	0x00000000


	//----- nvinfo : EIATTR_FRAME_SIZE
	.align		4
.L_3:
        /*0018*/ 	.byte	0x04, 0x11
        /*001a*/ 	.short	(.L_5 - .L_4)
	.align		4
.L_4:
        /*001c*/ 	.word	index@(triton_poi_fused_cat_5)
        /*0020*/ 	.word	0x00000000


	//----- nvinfo : EIATTR_MIN_STACK_SIZE
	.align		4
.L_5:
        /*0024*/ 	.byte	0x04, 0x12
        /*0026*/ 	.short	(.L_7 - .L_6)
	.align		4
.L_6:
        /*0028*/ 	.word	index@(triton_poi_fused_cat_5)
        /*002c*/ 	.word	0x00000000
.L_7:


//--------------------- .nv.info.triton_poi_fused_cat_5 --------------------------
	.section	.nv.info.triton_poi_fused_cat_5,"",@"SHT_CUDA_INFO"
	.sectionflags	@""
	.align	4


	//----- nvinfo : EIATTR_CUDA_API_VERSION
	.align		4
        /*0000*/ 	.byte	0x04, 0x37
        /*0002*/ 	.short	(.L_9 - .L_8)
.L_8:
        /*0004*/ 	.word	0x0000007c


	//----- nvinfo : EIATTR_KPARAM_INFO
	.align		4
.L_9:
        /*0008*/ 	.byte	0x04, 0x17
        /*000a*/ 	.short	(.L_11 - .L_10)
.L_10:
        /*000c*/ 	.word	0x00000000
        /*0010*/ 	.short	0x000a
        /*0012*/ 	.short	0x0050
        /*0014*/ 	.byte	0x00, 0xf0, 0x11, 0x00


	//----- nvinfo : EIATTR_KPARAM_INFO
	.align		4
.L_11:
        /*0018*/ 	.byte	0x04, 0x17
        /*001a*/ 	.short	(.L_13 - .L_12)
.L_12:
        /*001c*/ 	.word	0x00000000
        /*0020*/ 	.short	0x0009
        /*0022*/ 	.short	0x0048
        /*0024*/ 	.byte	0x00, 0xf4, 0x21, 0x00


	//----- nvinfo : EIATTR_KPARAM_INFO
	.align		4
.L_13:
        /*0028*/ 	.byte	0x04, 0x17
        /*002a*/ 	.short	(.L_15 - .L_14)
.L_14:
        /*002c*/ 	.word	0x00000000
        /*0030*/ 	.short	0x0008
        /*0032*/ 	.short	0x0040
        /*0034*/ 	.byte	0x00, 0xf4, 0x21, 0x00


	//----- nvinfo : EIATTR_KPARAM_INFO
	.align		4
.L_15:
        /*0038*/ 	.byte	0x04, 0x17
        /*003a*/ 	.short	(.L_17 - .L_16)
.L_16:
        /*003c*/ 	.word	0x00000000
        /*0040*/ 	.short	0x0007
        /*0042*/ 	.short	0x0038
        /*0044*/ 	.byte	0x00, 0xf4, 0x21, 0x00


	//----- nvinfo : EIATTR_KPARAM_INFO
	.align		4
.L_17:
        /*0048*/ 	.byte	0x04, 0x17
        /*004a*/ 	.short	(.L_19 - .L_18)
.L_18:
        /*004c*/ 	.word	0x00000000
        /*0050*/ 	.short	0x0006
        /*0052*/ 	.short	0x0030
        /*0054*/ 	.byte	0x00, 0xf4, 0x21, 0x00


	//----- nvinfo : EIATTR_KPARAM_INFO
	.align		4
.L_19:
        /*0058*/ 	.byte	0x04, 0x17
        /*005a*/ 	.short	(.L_21 - .L_20)
.L_20:
        /*005c*/ 	.word	0x00000000
        /*0060*/ 	.short	0x0005
        /*0062*/ 	.short	0x0028
        /*0064*/ 	.byte	0x00, 0xf4, 0x21, 0x00


	//----- nvinfo : EIATTR_KPARAM_INFO
	.align		4
.L_21:
        /*0068*/ 	.byte	0x04, 0x17
        /*006a*/ 	.short	(.L_23 - .L_22)
.L_22:
        /*006c*/ 	.word	0x00000000
        /*0070*/ 	.short	0x0004
        /*0072*/ 	.short	0x0020
        /*0074*/ 	.byte	0x00, 0xf4, 0x21, 0x00


	//----- nvinfo : EIATTR_KPARAM_INFO
	.align		4
.L_23:
        /*0078*/ 	.byte	0x04, 0x17
        /*007a*/ 	.short	(.L_25 - .L_24)
.L_24:
        /*007c*/ 	.word	0x00000000
        /*0080*/ 	.short	0x0003
        /*0082*/ 	.short	0x0018
        /*0084*/ 	.byte	0x00, 0xf4, 0x21, 0x00


	//----- nvinfo : EIATTR_KPARAM_INFO
	.align		4
.L_25:
        /*0088*/ 	.byte	0x04, 0x17
        /*008a*/ 	.short	(.L_27 - .L_26)
.L_26:
        /*008c*/ 	.word	0x00000000
        /*0090*/ 	.short	0x0002
        /*0092*/ 	.short	0x0010
        /*0094*/ 	.byte	0x00, 0xf4, 0x21, 0x00


	//----- nvinfo : EIATTR_KPARAM_INFO
	.align		4
.L_27:
        /*0098*/ 	.byte	0x04, 0x17
        /*009a*/ 	.short	(.L_29 - .L_28)
.L_28:
        /*009c*/ 	.word	0x00000000
        /*00a0*/ 	.short	0x0001
        /*00a2*/ 	.short	0x0008
        /*00a4*/ 	.byte	0x00, 0xf4, 0x21, 0x00


	//----- nvinfo : EIATTR_KPARAM_INFO
	.align		4
.L_29:
        /*00a8*/ 	.byte	0x04, 0x17
        /*00aa*/ 	.short	(.L_31 - .L_30)
.L_30:
        /*00ac*/ 	.word	0x00000000
        /*00b0*/ 	.short	0x0000
        /*00b2*/ 	.short	0x0000
        /*00b4*/ 	.byte	0x00, 0xf4, 0x21, 0x00


	//----- nvinfo : EIATTR_SPARSE_MMA_MASK
	.align		4
.L_31:
        /*00b8*/ 	.byte	0x03, 0x50
        /*00ba*/ 	.short	0x0000


	//----- nvinfo : EIATTR_MAXREG_COUNT
	.align		4
        /*00bc*/ 	.byte	0x03, 0x1b
        /*00be*/ 	.short	0x00ff


	//----- nvinfo : EIATTR_EXIT_INSTR_OFFSETS
	.align		4
        /*00c0*/ 	.byte	0x04, 0x1c
        /*00c2*/ 	.short	(.L_33 - .L_32)


	//   ....[0]....
.L_32:
        /*00c4*/ 	.word	0x00000f00


	//   ....[1]....
        /*00c8*/ 	.word	0x00000f20


	//----- nvinfo : EIATTR_REQNTID
	.align		4
.L_33:
        /*00cc*/ 	.byte	0x04, 0x10
        /*00ce*/ 	.short	(.L_35 - .L_34)
.L_34:
        /*00d0*/ 	.word	0x00000080
        /*00d4*/ 	.word	0x00000001
        /*00d8*/ 	.word	0x00000001


	//----- nvinfo : EIATTR_CBANK_PARAM_SIZE
	.align		4
.L_35:
        /*00dc*/ 	.byte	0x03, 0x19
        /*00de*/ 	.short	0x0054


	//----- nvinfo : EIATTR_PARAM_CBANK
	.align		4
        /*00e0*/ 	.byte	0x04, 0x0a
        /*00e2*/ 	.short	(.L_37 - .L_36)
	.align		4
.L_36:
        /*00e4*/ 	.word	index@(.nv.constant0.triton_poi_fused_cat_5)
        /*00e8*/ 	.short	0x0210
        /*00ea*/ 	.short	0x0054


	//----- nvinfo : EIATTR_SW_WAR
	.align		4
.L_37:
        /*00ec*/ 	.byte	0x04, 0x36
        /*00ee*/ 	.short	(.L_39 - .L_38)
.L_38:
        /*00f0*/ 	.word	0x00000008
.L_39:


//--------------------- .nv.callgraph             --------------------------
	.section	.nv.callgraph,"",@"SHT_CUDA_CALLGRAPH"
	.align	4
	.sectionentsize	8
	.align		4
        /*0000*/ 	.word	0x00000000
	.align		4
        /*0004*/ 	.word	0xffffffff
	.align		4
        /*0008*/ 	.word	0x00000000
	.align		4
        /*000c*/ 	.word	0xfffffffe
	.align		4
        /*0010*/ 	.word	0x00000000
	.align		4
        /*0014*/ 	.word	0xfffffffd
	.align		4
        /*0018*/ 	.word	0x00000000
	.align		4
        /*001c*/ 	.word	0xfffffffc


//--------------------- .text.triton_poi_fused_cat_5 --------------------------
	.section	.text.triton_poi_fused_cat_5,"ax",@progbits
	.align	128
        .global         triton_poi_fused_cat_5
        .type           triton_poi_fused_cat_5,@function
        .size           triton_poi_fused_cat_5,(.L_x_1 - triton_poi_fused_cat_5)
        .other          triton_poi_fused_cat_5,@"STO_CUDA_ENTRY STV_DEFAULT"
triton_poi_fused_cat_5:
.text.triton_poi_fused_cat_5:
[----:B------:R-:W0:Y:S01]  /*0000*/  LDC R1, c[0x0][0x28] ;  /* 0x00000a00ff017b82 */ /* 0x000e220000000800 */
[----:B------:R-:W1:Y:S07]  /*0010*/  S2R R0, SR_TID.X ;  /* 0x0000000000007919 */ /* 0x000e6e0000002100 */
[----:B------:R-:W2:Y:S01]  /*0020*/  LDC.64 R30, c[0x0][0x218] ;  /* 0x00008600ff1e7b82 */ /* 0x000ea20000000a00 */
[----:B------:R-:W-:Y:S01]  /*0030*/  CS2R R18, SRZ ;  /* 0x0000000000127805 */ /* 0x000fe2000001ff00 */
[----:B------:R-:W-:Y:S01]  /*0040*/  ULDC.64 UR4, c[0x0][0x208] ;  /* 0x0000820000047ab9 */ /* 0x000fe20000000a00 */
[----:B------:R-:W3:Y:S05]  /*0050*/  S2R R5, SR_CTAID.X ;  /* 0x0000000000057919 */ /* 0x000eea0000002500 */
[----:B------:R-:W4:Y:S01]  /*0060*/  LDC.64 R16, c[0x0][0x220] ;  /* 0x00008800ff107b82 */ /* 0x000f220000000a00 */
[----:B------:R-:W-:-:S02]  /*0070*/  CS2R R12, SRZ ;  /* 0x00000000000c7805 */ /* 0x000fc4000001ff00 */
[----:B------:R-:W-:Y:S02]  /*0080*/  CS2R R14, SRZ ;  /* 0x00000000000e7805 */ /* 0x000fe4000001ff00 */
[----:B------:R-:W-:Y:S01]  /*0090*/  CS2R R10, SRZ ;  /* 0x00000000000a7805 */ /* 0x000fe2000001ff00 */
[----:B------:R-:W-:Y:S01]  /*00a0*/  ULDC.64 UR6, c[0x0][0x228] ;  /* 0x00008a0000067ab9 */ /* 0x000fe20000000a00 */
[----:B-1----:R-:W-:-:S05]  /*00b0*/  IMAD.SHL.U32 R0, R0, 0x2, RZ ;  /* 0x0000000200007824 */ /* 0x002fca00078e00ff */
[----:B------:R-:W-:-:S05]  /*00c0*/  LOP3.LUT R0, R0, 0xfe, RZ, 0xc0, !PT ;  /* 0x000000fe00007812 */ /* 0x000fca00078ec0ff */
[----:B---3--:R-:W-:-:S05]  /*00d0*/  IMAD R3, R5, 0x100, R0 ;  /* 0x0000010005037824 */ /* 0x008fca00078e0200 */
[----:B------:R-:W-:-:S04]  /*00e0*/  SHF.R.S32.HI R0, RZ, 0x1f, R3 ;  /* 0x0000001fff007819 */ /* 0x000fc80000011403 */
[CC--:B------:R-:W-:Y:S02]  /*00f0*/  LEA.HI R2, R0.reuse, R3.reuse, RZ, 0x4 ;  /* 0x0000000300027211 */ /* 0x0c0fe400078f20ff */
[----:B------:R-:W-:Y:S02]  /*0100*/  LEA.HI R8, R0, R3, RZ, 0x2 ;  /* 0x0000000300087211 */ /* 0x000fe400078f10ff */
[----:B------:R-:W-:Y:S02]  /*0110*/  SHF.R.S32.HI R4, RZ, 0x4, R2 ;  /* 0x00000004ff047819 */ /* 0x000fe40000011402 */
[----:B------:R-:W-:Y:S02]  /*0120*/  SHF.R.S32.HI R0, RZ, 0x2, R8 ;  /* 0x00000002ff007819 */ /* 0x000fe40000011408 */
[----:B------:R-:W-:Y:S02]  /*0130*/  LEA.HI R6, R4, R4, RZ, 0x2 ;  /* 0x0000000404067211 */ /* 0x000fe400078f10ff */
[----:B------:R-:W-:-:S02]  /*0140*/  LOP3.LUT R8, R8, 0xfffffffc, RZ, 0xc0, !PT ;  /* 0xfffffffc08087812 */ /* 0x000fc400078ec0ff */
[----:B------:R-:W-:Y:S02]  /*0150*/  LOP3.LUT R7, R6, 0xfffffffc, RZ, 0xc0, !PT ;  /* 0xfffffffc06077812 */ /* 0x000fe400078ec0ff */
[----:B------:R-:W-:-:S03]  /*0160*/  LEA.HI R6, R0, R0, RZ, 0x2 ;  /* 0x0000000000067211 */ /* 0x000fc600078f10ff */
[----:B------:R-:W-:Y:S01]  /*0170*/  IMAD.IADD R4, R4, 0x1, -R7 ;  /* 0x0000000104047824 */ /* 0x000fe200078e0a07 */
[----:B------:R-:W-:-:S04]  /*0180*/  LOP3.LUT R7, R6, 0xfffffffc, RZ, 0xc0, !PT ;  /* 0xfffffffc06077812 */ /* 0x000fc800078ec0ff */
[----:B------:R-:W-:Y:S01]  /*0190*/  ISETP.GE.AND P0, PT, R4, 0x1, PT ;  /* 0x000000010400780c */ /* 0x000fe20003f06270 */
[----:B------:R-:W-:Y:S02]  /*01a0*/  IMAD.IADD R0, R0, 0x1, -R7 ;  /* 0x0000000100007824 */ /* 0x000fe400078e0a07 */
[----:B------:R-:W1:Y:S01]  /*01b0*/  LDC.64 R6, c[0x0][0x230] ;  /* 0x00008c00ff067b82 */ /* 0x000e620000000a00 */
[----:B------:R-:W-:Y:S01]  /*01c0*/  ISETP.LT.AND P1, PT, R3, 0x100, !P0 ;  /* 0x000001000300780c */ /* 0x000fe20004721270 */
[----:B--2---:R-:W-:-:S04]  /*01d0*/  IMAD.WIDE R30, R0, 0x8, R30 ;  /* 0x00000008001e7825 */ /* 0x004fc800078e021e */
[----:B------:R-:W-:-:S08]  /*01e0*/  IMAD.IADD R9, R3, 0x1, -R8 ;  /* 0x0000000103097824 */ /* 0x000fd000078e0a08 */
[----:B------:R-:W2:Y:S01]  /*01f0*/  @P1 LDG.E.EL.64 R18, desc[UR4][R30.64] ;  /* 0x000000041e121981 */ /* 0x000ea2000c2e1b00 */
[----:B----4-:R-:W-:-:S05]  /*0200*/  IMAD.WIDE R16, R9, 0x8, R16 ;  /* 0x0000000809107825 */ /* 0x010fca00078e0210 */
[----:B------:R-:W3:Y:S01]  /*0210*/  @P1 LDG.E.EL.128 R12, desc[UR4][R16.64] ;  /* 0x00000004100c1981 */ /* 0x000ee2000c2e1d00 */
[----:B-1----:R-:W-:Y:S01]  /*0220*/  IMAD.WIDE R6, R9, 0x8, R6 ;  /* 0x0000000809067825 */ /* 0x002fe200078e0206 */
[----:B------:R-:W-:-:S06]  /*0230*/  CS2R R8, SRZ ;  /* 0x0000000000087805 */ /* 0x000fcc000001ff00 */
[----:B------:R-:W4:Y:S01]  /*0240*/  @P1 LDG.E.EL.128 R8, desc[UR4][R6.64] ;  /* 0x0000000406081981 */ /* 0x000f22000c2e1d00 */
[----:B------:R-:W-:-:S04]  /*0250*/  SHF.R.S32.HI R26, RZ, 0x17, R5 ;  /* 0x00000017ff1a7819 */ /* 0x000fc80000011405 */
[----:B------:R-:W-:-:S04]  /*0260*/  SGXT R26, R26, 0x1 ;  /* 0x000000011a1a781a */ /* 0x000fc80000000200 */
[----:B------:R-:W-:Y:S02]  /*0270*/  LEA.HI R26, R26, R3, RZ, 0x6 ;  /* 0x000000031a1a7211 */ /* 0x000fe400078f30ff */
[----:B--2---:R-:W-:Y:S02]  /*0280*/  SEL R20, R19, RZ, P1 ;  /* 0x000000ff13147207 */ /* 0x004fe40000800000 */
[----:B------:R-:W-:Y:S02]  /*0290*/  SEL R21, R18, RZ, P1 ;  /* 0x000000ff12157207 */ /* 0x000fe40000800000 */
[----:B------:R-:W-:Y:S02]  /*02a0*/  SHF.R.U32.HI R19, RZ, 0x1d, R20 ;  /* 0x0000001dff137819 */ /* 0x000fe40000011614 */
[----:B---3--:R-:W-:Y:S02]  /*02b0*/  SEL R22, R13, RZ, P1 ;  /* 0x000000ff0d167207 */ /* 0x008fe40000800000 */
[----:B------:R-:W-:-:S02]  /*02c0*/  LOP3.LUT R18, R19, 0x4, RZ, 0xc0, !PT ;  /* 0x0000000413127812 */ /* 0x000fc400078ec0ff */
[----:B------:R-:W-:Y:S02]  /*02d0*/  SEL R19, R12, RZ, P1 ;  /* 0x000000ff0c137207 */ /* 0x000fe40000800000 */
[----:B------:R-:W-:Y:S02]  /*02e0*/  IADD3 R12, P2, R18, R21, RZ ;  /* 0x00000015120c7210 */ /* 0x000fe40007f5e0ff */
[----:B------:R-:W-:Y:S02]  /*02f0*/  SHF.R.U32.HI R13, RZ, 0x1b, R22 ;  /* 0x0000001bff0d7819 */ /* 0x000fe40000011616 */
[----:B------:R-:W-:Y:S02]  /*0300*/  LEA R18, P3, R19, UR6, 0x2 ;  /* 0x0000000613127c11 */ /* 0x000fe4000f8610ff */
[----:B------:R-:W-:Y:S01]  /*0310*/  SEL R24, R15, RZ, P1 ;  /* 0x000000ff0f187207 */ /* 0x000fe20000800000 */
[----:B------:R-:W-:Y:S01]  /*0320*/  IMAD.X R15, RZ, RZ, R20, P2 ;  /* 0x000000ffff0f7224 */ /* 0x000fe200010e0614 */
[----:B------:R-:W-:-:S02]  /*0330*/  SEL R5, R14, RZ, P1 ;  /* 0x000000ff0e057207 */ /* 0x000fc40000800000 */
[----:B------:R-:W-:Y:S01]  /*0340*/  LOP3.LUT R20, R13, 0x10, RZ, 0xc0, !PT ;  /* 0x000000100d147812 */ /* 0x000fe200078ec0ff */
[C---:B------:R-:W-:Y:S01]  /*0350*/  IMAD.SHL.U32 R13, R12.reuse, 0x10, RZ ;  /* 0x000000100c0d7824 */ /* 0x040fe200078e00ff */
[----:B------:R-:W-:Y:S02]  /*0360*/  LEA.HI.X R19, R19, UR7, R22, 0x2, P3 ;  /* 0x0000000713137c11 */ /* 0x000fe400098f1416 */
[----:B------:R-:W-:Y:S02]  /*0370*/  LEA R22, P2, R5, UR6, 0x2 ;  /* 0x0000000605167c11 */ /* 0x000fe4000f8410ff */
[----:B------:R-:W-:Y:S02]  /*0380*/  SHF.L.U64.HI R14, R12, 0x4, R15 ;  /* 0x000000040c0e7819 */ /* 0x000fe4000001020f */
[----:B------:R-:W-:Y:S02]  /*0390*/  IADD3 R18, P4, P5, R13, R18, R20 ;  /* 0x000000120d127210 */ /* 0x000fe40007d9e014 */
[----:B------:R-:W-:-:S02]  /*03a0*/  LEA.HI.X R15, R5, UR7, R24, 0x2, P2 ;  /* 0x00000007050f7c11 */ /* 0x000fc400090f1418 */
[----:B----4-:R-:W-:Y:S02]  /*03b0*/  SEL R20, R9, RZ, P1 ;  /* 0x000000ff09147207 */ /* 0x010fe40000800000 */
[----:B------:R-:W-:Y:S02]  /*03c0*/  SHF.R.S32.HI R5, RZ, 0x6, R26 ;  /* 0x00000006ff057819 */ /* 0x000fe4000001141a */
[----:B------:R-:W-:Y:S02]  /*03d0*/  SHF.R.U32.HI R12, RZ, 0x1b, R20 ;  /* 0x0000001bff0c7819 */ /* 0x000fe40000011614 */
[----:B------:R-:W-:Y:S01]  /*03e0*/  SHF.R.U32.HI R23, RZ, 0x1b, R24 ;  /* 0x0000001bff177819 */ /* 0x000fe20000011618 */
[----:B------:R-:W-:Y:S01]  /*03f0*/  IMAD.SHL.U32 R24, R5, 0x10, RZ ;  /* 0x0000001005187824 */ /* 0x000fe200078e00ff */
[----:B------:R-:W-:Y:S02]  /*0400*/  IADD3.X R19, R14, R19, RZ, P4, P5 ;  /* 0x000000130e137210 */ /* 0x000fe400027ea4ff */
[----:B------:R-:W-:-:S02]  /*0410*/  SEL R9, R10, RZ, P1 ;  /* 0x000000ff0a097207 */ /* 0x000fc40000800000 */
[----:B------:R-:W-:Y:S01]  /*0420*/  SEL R10, R11, RZ, P1 ;  /* 0x000000ff0b0a7207 */ /* 0x000fe20000800000 */
[----:B------:R-:W-:Y:S01]  /*0430*/  IMAD.WIDE R18, R24, 0x4, R18 ;  /* 0x0000000418127825 */ /* 0x000fe200078e0212 */
[----:B------:R-:W-:Y:S02]  /*0440*/  SEL R21, R8, RZ, P1 ;  /* 0x000000ff08157207 */ /* 0x000fe40000800000 */
[----:B------:R-:W-:Y:S01]  /*0450*/  LOP3.LUT R11, R12, 0x10, RZ, 0xc0, !PT ;  /* 0x000000100c0b7812 */ /* 0x000fe200078ec0ff */
[----:B------:R-:W-:Y:S01]  /*0460*/  IMAD.MOV.U32 R12, RZ, RZ, RZ ;  /* 0x000000ffff0c7224 */ /* 0x000fe200078e00ff */
[C---:B------:R-:W-:Y:S02]  /*0470*/  LEA R8, P4, R21.reuse, UR6, 0x2 ;  /* 0x0000000615087c11 */ /* 0x040fe4000f8810ff */
[----:B------:R-:W-:Y:S02]  /*0480*/  SHF.R.S32.HI R26, RZ, 0x1f, R3 ;  /* 0x0000001fff1a7819 */ /* 0x000fe40000011403 */
[----:B------:R-:W-:Y:S01]  /*0490*/  LEA.HI.X R21, R21, UR7, R20, 0x2, P4 ;  /* 0x0000000715157c11 */ /* 0x000fe2000a0f1414 */
[----:B------:R1:W2:Y:S01]  /*04a0*/  @P1 LDG.E.EL R12, desc[UR4][R18.64] ;  /* 0x00000004120c1981 */ /* 0x0002a2000c2e1900 */
[----:B------:R-:W-:-:S02]  /*04b0*/  IADD3 R20, P5, P6, R13, R8, R11 ;  /* 0x000000080d147210 */ /* 0x000fc40007ebe00b */
[----:B------:R-:W-:Y:S02]  /*04c0*/  SHF.R.U32.HI R8, RZ, 0x1b, R10 ;  /* 0x0000001bff087819 */ /* 0x000fe4000001160a */
[----:B------:R-:W-:Y:S01]  /*04d0*/  LOP3.LUT R23, R23, 0x10, RZ, 0xc0, !PT ;  /* 0x0000001017177812 */ /* 0x000fe200078ec0ff */
[----:B-1----:R-:W1:Y:S01]  /*04e0*/  LDC.64 R18, c[0x0][0x238] ;  /* 0x00008e00ff127b82 */ /* 0x002e620000000a00 */
[----:B------:R-:W-:Y:S02]  /*04f0*/  LEA R11, P4, R9, UR6, 0x2 ;  /* 0x00000006090b7c11 */ /* 0x000fe4000f8810ff */
[----:B------:R-:W-:Y:S02]  /*0500*/  LOP3.LUT R8, R8, 0x10, RZ, 0xc0, !PT ;  /* 0x0000001008087812 */ /* 0x000fe400078ec0ff */
[----:B------:R-:W-:Y:S02]  /*0510*/  IADD3.X R21, R14, R21, RZ, P5, P6 ;  /* 0x000000150e157210 */ /* 0x000fe40002fec4ff */
[----:B------:R-:W-:-:S02]  /*0520*/  IADD3 R8, P5, P6, R13, R11, R8 ;  /* 0x0000000b0d087210 */ /* 0x000fc40007ebe008 */
[----:B------:R-:W-:Y:S01]  /*0530*/  LEA.HI R11, R26, R3, RZ, 0x2 ;  /* 0x000000031a0b7211 */ /* 0x000fe200078f10ff */
[----:B------:R-:W-:Y:S01]  /*0540*/  IMAD.SHL.U32 R25, R5, 0x10, RZ ;  /* 0x0000001005197824 */ /* 0x000fe200078e00ff */
[----:B------:R-:W-:Y:S01]  /*0550*/  IADD3 R22, P2, P3, R13, R22, R23 ;  /* 0x000000160d167210 */ /* 0x000fe20007b5e017 */
[----:B------:R-:W-:Y:S01]  /*0560*/  IMAD.MOV.U32 R13, RZ, RZ, RZ ;  /* 0x000000ffff0d7224 */ /* 0x000fe200078e00ff */
[----:B------:R-:W-:Y:S01]  /*0570*/  LOP3.LUT R28, R11, 0xfffffffc, RZ, 0xc0, !PT ;  /* 0xfffffffc0b1c7812 */ /* 0x000fe200078ec0ff */
[----:B------:R-:W-:-:S04]  /*0580*/  IMAD.WIDE R20, R25, 0x4, R20 ;  /* 0x0000000419147825 */ /* 0x000fc800078e0214 */
[----:B------:R-:W-:Y:S01]  /*0590*/  IMAD.IADD R11, R3, 0x1, -R28 ;  /* 0x00000001030b7824 */ /* 0x000fe200078e0a1c */
[----:B------:R3:W4:Y:S03]  /*05a0*/  @P1 LDG.E.EL R13, desc[UR4][R20.64] ;  /* 0x00000004140d1981 */ /* 0x000726000c2e1900 */
[----:B-1----:R-:W-:Y:S01]  /*05b0*/  IMAD.WIDE R18, R11, 0x4, R18 ;  /* 0x000000040b127825 */ /* 0x002fe200078e0212 */
[----:B---3--:R-:W-:-:S06]  /*05c0*/  CS2R R20, SRZ ;  /* 0x0000000000147805 */ /* 0x008fcc000001ff00 */
[----:B------:R-:W3:Y:S01]  /*05d0*/  @P1 LDG.E.EL.64 R20, desc[UR4][R18.64] ;  /* 0x0000000412141981 */ /* 0x000ee2000c2e1b00 */
[----:B------:R-:W-:Y:S02]  /*05e0*/  IADD3.X R23, R14, R15, RZ, P2, P3 ;  /* 0x0000000f0e177210 */ /* 0x000fe400017e64ff */
[----:B------:R-:W-:Y:S01]  /*05f0*/  LEA.HI.X R9, R9, UR7, R10, 0x2, P4 ;  /* 0x0000000709097c11 */ /* 0x000fe2000a0f140a */
[----:B------:R-:W-:Y:S01]  /*0600*/  IMAD.MOV.U32 R27, RZ, RZ, RZ ;  /* 0x000000ffff1b7224 */ /* 0x000fe200078e00ff */
[----:B------:R-:W-:Y:S01]  /*0610*/  ISETP.GE.AND P2, PT, R3, 0x100, PT ;  /* 0x000001000300780c */ /* 0x000fe20003f46270 */
[----:B------:R-:W-:Y:S01]  /*0620*/  IMAD.WIDE R22, R24, 0x4, R22 ;  /* 0x0000000418167825 */ /* 0x000fe200078e0216 */
[----:B------:R-:W-:Y:S01]  /*0630*/  IADD3.X R9, R14, R9, RZ, P5, P6 ;  /* 0x000000090e097210 */ /* 0x000fe20002fec4ff */
[----:B------:R-:W-:Y:S01]  /*0640*/  ULDC.64 UR6, c[0x0][0x248] ;  /* 0x0000920000067ab9 */ /* 0x000fe20000000a00 */
[----:B------:R-:W-:Y:S01]  /*0650*/  ISETP.GT.AND P3, PT, R4, RZ, !P2 ;  /* 0x000000ff0400720c */ /* 0x000fe20005764270 */
[----:B------:R-:W-:Y:S01]  /*0660*/  IMAD.MOV.U32 R28, RZ, RZ, RZ ;  /* 0x000000ffff1c7224 */ /* 0x000fe200078e00ff */
[----:B------:R1:W5:Y:S01]  /*0670*/  @P1 LDG.E.EL R27, desc[UR4][R22.64] ;  /* 0x00000004161b1981 */ /* 0x000362000c2e1900 */
[----:B------:R-:W-:-:S05]  /*0680*/  IMAD.WIDE R8, R25, 0x4, R8 ;  /* 0x0000000419087825 */ /* 0x000fca00078e0208 */
[----:B------:R1:W5:Y:S02]  /*0690*/  @P1 LDG.E.EL R28, desc[UR4][R8.64] ;  /* 0x00000004081c1981 */ /* 0x000364000c2e1900 */
[----:B-1----:R-:W-:-:S06]  /*06a0*/  CS2R R22, SRZ ;  /* 0x0000000000167805 */ /* 0x002fcc000001ff00 */
[----:B------:R-:W5:Y:S01]  /*06b0*/  @P3 LDG.E.EL.64 R22, desc[UR4][R30.64] ;  /* 0x000000041e163981 */ /* 0x000f62000c2e1b00 */
[----:B0-----:R-:W-:Y:S02]  /*06c0*/  CS2R R8, SRZ ;  /* 0x0000000000087805 */ /* 0x001fe4000001ff00 */
[----:B------:R-:W-:-:S06]  /*06d0*/  CS2R R10, SRZ ;  /* 0x00000000000a7805 */ /* 0x000fcc000001ff00 */
[----:B------:R0:W5:Y:S01]  /*06e0*/  @P3 LDG.E.EL.128 R8, desc[UR4][R16.64] ;  /* 0x0000000410083981 */ /* 0x000162000c2e1d00 */
[----:B--2---:R-:W-:Y:S02]  /*06f0*/  SEL R15, R12, RZ, P1 ;  /* 0x000000ff0c0f7207 */ /* 0x004fe40000800000 */
[----:B----4-:R-:W-:-:S05]  /*0700*/  SEL R12, R13, RZ, P1 ;  /* 0x000000ff0d0c7207 */ /* 0x010fca0000800000 */
[----:B------:R-:W-:Y:S01]  /*0710*/  FADD R12, -R15, R12 ;  /* 0x0000000c0f0c7221 */ /* 0x000fe20000000100 */
[----:B---3--:R-:W-:-:S05]  /*0720*/  SEL R20, R20, RZ, P1 ;  /* 0x000000ff14147207 */ /* 0x008fca0000800000 */
[----:B0-----:R-:W-:Y:S01]  /*0730*/  FFMA R16, R12, R20, R15 ;  /* 0x000000140c107223 */ /* 0x001fe2000000000f */
[----:B------:R-:W-:Y:S02]  /*0740*/  CS2R R12, SRZ ;  /* 0x00000000000c7805 */ /* 0x000fe4000001ff00 */
[----:B------:R-:W-:-:S06]  /*0750*/  CS2R R14, SRZ ;  /* 0x00000000000e7805 */ /* 0x000fcc000001ff00 */
[----:B------:R0:W2:Y:S01]  /*0760*/  @P3 LDG.E.EL.128 R12, desc[UR4][R6.64] ;  /* 0x00000004060c3981 */ /* 0x0000a2000c2e1d00 */
[----:B------:R-:W-:-:S04]  /*0770*/  LEA.HI R26, R26, R3, RZ, 0x4 ;  /* 0x000000031a1a7211 */ /* 0x000fc800078f20ff */
[----:B------:R-:W-:-:S04]  /*0780*/  LOP3.LUT R26, R26, 0xfffffff0, RZ, 0xc0, !PT ;  /* 0xfffffff01a1a7812 */ /* 0x000fc800078ec0ff */
[----:B------:R-:W-:Y:S01]  /*0790*/  IADD3 R26, R25, R3, -R26 ;  /* 0x00000003191a7210 */ /* 0x000fe20007ffe81a */
[----:B------:R-:W-:Y:S01]  /*07a0*/  IMAD.SHL.U32 R17, R4, 0x10, RZ ;  /* 0x0000001004117824 */ /* 0x000fe200078e00ff */
[----:B-----5:R-:W-:Y:S02]  /*07b0*/  SEL R27, R27, RZ, P1 ;  /* 0x000000ff1b1b7207 */ /* 0x020fe40000800000 */
[----:B------:R-:W-:Y:S01]  /*07c0*/  SEL R28, R28, RZ, P1 ;  /* 0x000000ff1c1c7207 */ /* 0x000fe20000800000 */
[----:B------:R-:W-:Y:S01]  /*07d0*/  IMAD R26, R5, 0x20, R26 ;  /* 0x00000020051a7824 */ /* 0x000fe200078e021a */
[----:B0-----:R-:W-:Y:S02]  /*07e0*/  SEL R6, R23, RZ, P3 ;  /* 0x000000ff17067207 */ /* 0x001fe40001800000 */
[----:B------:R-:W-:Y:S01]  /*07f0*/  SEL R20, R21, RZ, P1 ;  /* 0x000000ff15147207 */ /* 0x000fe20000800000 */
[----:B------:R-:W-:Y:S01]  /*0800*/  FADD R28, -R27, R28 ;  /* 0x0000001c1b1c7221 */ /* 0x000fe20000000100 */
[----:B------:R-:W-:-:S02]  /*0810*/  SHF.R.S32.HI R21, RZ, 0x1f, R17 ;  /* 0x0000001fff157819 */ /* 0x000fc40000011411 */
[----:B------:R-:W-:Y:S02]  /*0820*/  IADD3 R7, P4, R17, R26, RZ ;  /* 0x0000001a11077210 */ /* 0x000fe40007f9e0ff */
[----:B------:R-:W-:Y:S01]  /*0830*/  SHF.R.U32.HI R23, RZ, 0x1d, R6 ;  /* 0x0000001dff177819 */ /* 0x000fe20000011606 */
[----:B------:R-:W-:Y:S01]  /*0840*/  FFMA R4, R28, R20, R27 ;  /* 0x000000141c047223 */ /* 0x000fe2000000001b */
[----:B------:R-:W-:Y:S02]  /*0850*/  LEA.HI.X.SX32 R26, R26, R21, 0x1, P4 ;  /* 0x000000151a1a7211 */ /* 0x000fe400020f0eff */
[----:B------:R-:W-:Y:S02]  /*0860*/  LEA R20, P4, R7, UR6, 0x2 ;  /* 0x0000000607147c11 */ /* 0x000fe4000f8810ff */
[----:B------:R-:W-:Y:S02]  /*0870*/  SEL R22, R22, RZ, P3 ;  /* 0x000000ff16167207 */ /* 0x000fe40001800000 */
[----:B------:R-:W-:-:S02]  /*0880*/  LOP3.LUT R23, R23, 0x4, RZ, 0xc0, !PT ;  /* 0x0000000417177812 */ /* 0x000fc400078ec0ff */
[----:B------:R-:W-:Y:S01]  /*0890*/  LEA.HI.X R21, R7, UR7, R26, 0x2, P4 ;  /* 0x0000000707157c11 */ /* 0x000fe2000a0f141a */
[----:B------:R-:W-:Y:S01]  /*08a0*/  ULDC.64 UR6, c[0x0][0x250] ;  /* 0x0000940000067ab9 */ /* 0x000fe20000000a00 */
[----:B------:R-:W-:Y:S02]  /*08b0*/  IADD3 R23, P4, R23, R22, RZ ;  /* 0x0000001617177210 */ /* 0x000fe40007f9e0ff */
[----:B------:R-:W-:-:S03]  /*08c0*/  SEL R9, R9, RZ, P3 ;  /* 0x000000ff09097207 */ /* 0x000fc60001800000 */
[----:B------:R-:W-:Y:S01]  /*08d0*/  IMAD.X R26, RZ, RZ, R6, P4 ;  /* 0x000000ffff1a7224 */ /* 0x000fe200020e0606 */
[----:B------:R-:W-:Y:S02]  /*08e0*/  SHF.R.U32.HI R22, RZ, 0x1b, R9 ;  /* 0x0000001bff167819 */ /* 0x000fe40000011609 */
[----:B------:R-:W-:Y:S02]  /*08f0*/  SEL R8, R8, RZ, P3 ;  /* 0x000000ff08087207 */ /* 0x000fe40001800000 */
[----:B------:R-:W-:Y:S02]  /*0900*/  SEL R7, R10, RZ, P3 ;  /* 0x000000ff0a077207 */ /* 0x000fe40001800000 */
[----:B------:R-:W-:Y:S02]  /*0910*/  LOP3.LUT R6, R22, 0x10, RZ, 0xc0, !PT ;  /* 0x0000001016067812 */ /* 0x000fe400078ec0ff */
[----:B------:R-:W-:Y:S02]  /*0920*/  SEL R10, R11, RZ, P3 ;  /* 0x000000ff0b0a7207 */ /* 0x000fe40001800000 */
[C---:B------:R-:W-:Y:S01]  /*0930*/  SHF.L.U64.HI R22, R23.reuse, 0x4, R26 ;  /* 0x0000000417167819 */ /* 0x040fe2000001021a */
[----:B------:R-:W-:Y:S01]  /*0940*/  IMAD.SHL.U32 R23, R23, 0x10, RZ ;  /* 0x0000001017177824 */ /* 0x000fe200078e00ff */
[----:B------:R-:W-:-:S02]  /*0950*/  LEA R11, P4, R8, UR6, 0x2 ;  /* 0x00000006080b7c11 */ /* 0x000fc4000f8810ff */
[----:B------:R-:W-:Y:S02]  /*0960*/  SHF.R.U32.HI R26, RZ, 0x1b, R10 ;  /* 0x0000001bff1a7819 */ /* 0x000fe4000001160a */
[----:B------:R-:W-:Y:S02]  /*0970*/  LEA.HI.X R9, R8, UR7, R9, 0x2, P4 ;  /* 0x0000000708097c11 */ /* 0x000fe4000a0f1409 */
[----:B------:R-:W-:Y:S02]  /*0980*/  IADD3 R8, P4, P5, R23, R11, R6 ;  /* 0x0000000b17087210 */ /* 0x000fe40007d9e006 */
[C---:B------:R-:W-:Y:S02]  /*0990*/  LEA R11, P6, R7.reuse, UR6, 0x2 ;  /* 0x00000006070b7c11 */ /* 0x040fe4000f8c10ff */
[----:B------:R-:W-:Y:S02]  /*09a0*/  LOP3.LUT R26, R26, 0x10, RZ, 0xc0, !PT ;  /* 0x000000101a1a7812 */ /* 0x000fe400078ec0ff */
[----:B------:R-:W-:-:S02]  /*09b0*/  LEA.HI.X R7, R7, UR7, R10, 0x2, P6 ;  /* 0x0000000707077c11 */ /* 0x000fc4000b0f140a */
[----:B------:R-:W-:Y:S02]  /*09c0*/  IADD3.X R9, R22, R9, RZ, P4, P5 ;  /* 0x0000000916097210 */ /* 0x000fe400027ea4ff */
[----:B------:R-:W-:Y:S02]  /*09d0*/  IADD3 R10, P4, P5, R23, R11, R26 ;  /* 0x0000000b170a7210 */ /* 0x000fe40007d9e01a */
[----:B------:R-:W-:Y:S01]  /*09e0*/  LOP3.LUT R2, R2, 0xfffffff0, RZ, 0xc0, !PT ;  /* 0xfffffff002027812 */ /* 0x000fe200078ec0ff */
[----:B------:R-:W-:-:S04]  /*09f0*/  IMAD.WIDE R8, R17, 0x4, R8 ;  /* 0x0000000411087825 */ /* 0x000fc800078e0208 */
[----:B------:R-:W-:-:S04]  /*0a00*/  IMAD R5, R5, 0x30, RZ ;  /* 0x0000003005057824 */ /* 0x000fc800078e02ff */
[----:B------:R-:W-:Y:S01]  /*0a10*/  IMAD.WIDE R8, R5, 0x4, R8 ;  /* 0x0000000405087825 */ /* 0x000fe200078e0208 */
[----:B------:R-:W-:-:S03]  /*0a20*/  CS2R R28, SRZ ;  /* 0x00000000001c7805 */ /* 0x000fc6000001ff00 */
[----:B------:R-:W-:Y:S01]  /*0a30*/  IMAD.MOV.U32 R27, RZ, RZ, RZ ;  /* 0x000000ffff1b7224 */ /* 0x000fe200078e00ff */
[----:B--2---:R-:W-:Y:S02]  /*0a40*/  SEL R11, R12, RZ, P3 ;  /* 0x000000ff0c0b7207 */ /* 0x004fe40001800000 */
[----:B------:R-:W-:Y:S02]  /*0a50*/  SEL R6, R13, RZ, P3 ;  /* 0x000000ff0d067207 */ /* 0x000fe40001800000 */
[----:B------:R-:W-:Y:S02]  /*0a60*/  LEA R12, P6, R11, UR6, 0x2 ;  /* 0x000000060b0c7c11 */ /* 0x000fe4000f8c10ff */
[----:B------:R-:W-:Y:S02]  /*0a70*/  SEL R26, R15, RZ, P3 ;  /* 0x000000ff0f1a7207 */ /* 0x000fe40001800000 */
[----:B------:R-:W-:Y:S02]  /*0a80*/  SEL R13, R14, RZ, P3 ;  /* 0x000000ff0e0d7207 */ /* 0x000fe40001800000 */
[----:B------:R-:W-:-:S02]  /*0a90*/  LEA.HI.X R15, R11, UR7, R6, 0x2, P6 ;  /* 0x000000070b0f7c11 */ /* 0x000fc4000b0f1406 */
[----:B------:R-:W-:Y:S02]  /*0aa0*/  SHF.R.U32.HI R14, RZ, 0x1b, R6 ;  /* 0x0000001bff0e7819 */ /* 0x000fe40000011606 */
[----:B------:R-:W-:Y:S02]  /*0ab0*/  IADD3.X R11, R22, R7, RZ, P4, P5 ;  /* 0x00000007160b7210 */ /* 0x000fe400027ea4ff */
[----:B------:R-:W0:Y:S01]  /*0ac0*/  LDC.64 R6, c[0x0][0x210] ;  /* 0x00008400ff067b82 */ /* 0x000e220000000a00 */
[----:B------:R-:W-:-:S04]  /*0ad0*/  LOP3.LUT R14, R14, 0x10, RZ, 0xc0, !PT ;  /* 0x000000100e0e7812 */ /* 0x000fc800078ec0ff */
[----:B------:R-:W-:Y:S02]  /*0ae0*/  IADD3 R14, P5, P6, R23, R12, R14 ;  /* 0x0000000c170e7210 */ /* 0x000fe40007ebe00e */
[----:B------:R-:W-:Y:S02]  /*0af0*/  SHF.R.U32.HI R12, RZ, 0x1b, R26 ;  /* 0x0000001bff0c7819 */ /* 0x000fe4000001161a */
[----:B------:R-:W-:Y:S02]  /*0b00*/  LEA R25, P4, R13, UR6, 0x2 ;  /* 0x000000060d197c11 */ /* 0x000fe4000f8810ff */
[----:B------:R-:W-:Y:S02]  /*0b10*/  LOP3.LUT R12, R12, 0x10, RZ, 0xc0, !PT ;  /* 0x000000100c0c7812 */ /* 0x000fe400078ec0ff */
[----:B------:R-:W-:Y:S02]  /*0b20*/  IADD3.X R15, R22, R15, RZ, P5, P6 ;  /* 0x0000000f160f7210 */ /* 0x000fe40002fec4ff */
[----:B------:R-:W-:-:S02]  /*0b30*/  IADD3 R12, P5, P6, R23, R25, R12 ;  /* 0x00000019170c7210 */ /* 0x000fc40007ebe00c */
[----:B------:R-:W-:Y:S02]  /*0b40*/  IADD3 R23, R24, R3, -R2 ;  /* 0x0000000318177210 */ /* 0x000fe40007ffe802 */
[----:B------:R-:W-:-:S04]  /*0b50*/  LEA.HI.X R13, R13, UR7, R26, 0x2, P4 ;  /* 0x000000070d0d7c11 */ /* 0x000fc8000a0f141a */
[----:B------:R-:W-:Y:S01]  /*0b60*/  IADD3.X R13, R22, R13, RZ, P5, P6 ;  /* 0x0000000d160d7210 */ /* 0x000fe20002fec4ff */
[----:B0-----:R-:W-:Y:S02]  /*0b70*/  IMAD.WIDE R6, R23, 0x4, R6 ;  /* 0x0000000417067825 */ /* 0x001fe400078e0206 */
[----:B------:R-:W0:Y:S02]  /*0b80*/  LDC.64 R22, c[0x0][0x240] ;  /* 0x00009000ff167b82 */ /* 0x000e240000000a00 */
[C---:B------:R-:W-:Y:S01]  /*0b90*/  IMAD.WIDE R10, R17.reuse, 0x4, R10 ;  /* 0x00000004110a7825 */ /* 0x040fe200078e020a */
[----:B------:R1:W2:Y:S03]  /*0ba0*/  @P1 LDG.E.EL.64 R28, desc[UR4][R6.64] ;  /* 0x00000004061c1981 */ /* 0x0002a6000c2e1b00 */
[----:B------:R-:W-:-:S04]  /*0bb0*/  IMAD.WIDE R14, R17, 0x4, R14 ;  /* 0x00000004110e7825 */ /* 0x000fc800078e020e */
[----:B------:R-:W-:Y:S01]  /*0bc0*/  IMAD.WIDE R12, R17, 0x4, R12 ;  /* 0x00000004110c7825 */ /* 0x000fe200078e020c */
[----:B-1----:R-:W1:Y:S03]  /*0bd0*/  LDC.64 R6, c[0x0][0x258] ;  /* 0x00009600ff067b82 */ /* 0x002e660000000a00 */
[----:B------:R-:W-:-:S04]  /*0be0*/  IMAD.WIDE R10, R5, 0x4, R10 ;  /* 0x00000004050a7825 */ /* 0x000fc800078e020a */
[----:B------:R-:W-:-:S04]  /*0bf0*/  IMAD.WIDE R14, R5, 0x4, R14 ;  /* 0x00000004050e7825 */ /* 0x000fc800078e020e */
[----:B------:R-:W-:-:S04]  /*0c00*/  IMAD.WIDE R12, R5, 0x4, R12 ;  /* 0x00000004050c7825 */ /* 0x000fc800078e020c */
[----:B------:R-:W-:Y:S02]  /*0c10*/  IMAD.MOV.U32 R2, RZ, RZ, RZ ;  /* 0x000000ffff027224 */ /* 0x000fe400078e00ff */
[----:B------:R-:W-:Y:S02]  /*0c20*/  IMAD.MOV.U32 R17, RZ, RZ, RZ ;  /* 0x000000ffff117224 */ /* 0x000fe400078e00ff */
[----:B------:R-:W-:Y:S02]  /*0c30*/  IMAD.MOV.U32 R5, RZ, RZ, RZ ;  /* 0x000000ffff057224 */ /* 0x000fe400078e00ff */
[----:B------:R-:W-:Y:S01]  /*0c40*/  IMAD.MOV.U32 R24, RZ, RZ, RZ ;  /* 0x000000ffff187224 */ /* 0x000fe200078e00ff */
[----:B------:R3:W4:Y:S04]  /*0c50*/  @P3 LDG.E.EL R2, desc[UR4][R8.64+-0x40] ;  /* 0xffffc00408023981 */ /* 0x000728000c2e1900 */
[----:B------:R5:W4:Y:S04]  /*0c60*/  @P3 LDG.E.EL R17, desc[UR4][R10.64+-0x40] ;  /* 0xffffc0040a113981 */ /* 0x000b28000c2e1900 */
[----:B------:R-:W4:Y:S01]  /*0c70*/  @P3 LDG.E.EL R5, desc[UR4][R12.64+-0x40] ;  /* 0xffffc0040c053981 */ /* 0x000f22000c2e1900 */
[----:B---3--:R-:W-:-:S03]  /*0c80*/  CS2R R8, SRZ ;  /* 0x0000000000087805 */ /* 0x008fc6000001ff00 */
[----:B------:R3:W4:Y:S01]  /*0c90*/  @P3 LDG.E.EL R24, desc[UR4][R14.64+-0x40] ;  /* 0xffffc0040e183981 */ /* 0x000722000c2e1900 */
[----:B0-----:R-:W-:Y:S01]  /*0ca0*/  IMAD.WIDE R22, R0, 0x4, R22 ;  /* 0x0000000400167825 */ /* 0x001fe200078e0216 */
[----:B-----5:R-:W-:Y:S02]  /*0cb0*/  CS2R R10, SRZ ;  /* 0x00000000000a7805 */ /* 0x020fe4000001ff00 */
[----:B------:R-:W5:Y:S01]  /*0cc0*/  @P3 LDG.E.EL.64 R8, desc[UR4][R18.64] ;  /* 0x0000000412083981 */ /* 0x000f62000c2e1b00 */
[----:B------:R-:W-:Y:S02]  /*0cd0*/  IMAD.MOV.U32 R26, RZ, RZ, RZ ;  /* 0x000000ffff1a7224 */ /* 0x000fe400078e00ff */
[----:B---3--:R-:W-:Y:S01]  /*0ce0*/  IMAD.MOV.U32 R14, RZ, RZ, RZ ;  /* 0x000000ffff0e7224 */ /* 0x008fe200078e00ff */
[----:B------:R-:W3:Y:S01]  /*0cf0*/  @P1 LDG.E.EL R11, desc[UR4][R22.64] ;  /* 0x00000004160b1981 */ /* 0x000ee2000c2e1900 */
[----:B------:R-:W-:-:S03]  /*0d00*/  IMAD.MOV.U32 R0, RZ, RZ, RZ ;  /* 0x000000ffff007224 */ /* 0x000fc600078e00ff */
[----:B------:R-:W3:Y:S04]  /*0d10*/  @P3 LDG.E.64 R26, desc[UR4][R20.64+-0x40] ;  /* 0xffffc004141a3981 */ /* 0x000ee8000c1e1b00 */
[----:B------:R-:W3:Y:S04]  /*0d20*/  @P1 LDG.E.EL R14, desc[UR4][R22.64] ;  /* 0x00000004160e1981 */ /* 0x000ee8000c2e1900 */
[----:B------:R-:W3:Y:S04]  /*0d30*/  @P3 LDG.E.EL R0, desc[UR4][R22.64] ;  /* 0x0000000416003981 */ /* 0x000ee8000c2e1900 */
[----:B------:R-:W3:Y:S01]  /*0d40*/  @P3 LDG.E.EL R10, desc[UR4][R22.64] ;  /* 0x00000004160a3981 */ /* 0x000ee2000c2e1900 */
[----:B-1----:R-:W-:Y:S01]  /*0d50*/  IMAD.WIDE R6, R3, 0x4, R6 ;  /* 0x0000000403067825 */ /* 0x002fe200078e0206 */
[----:B--2---:R-:W-:-:S02]  /*0d60*/  SEL R29, R29, RZ, P1 ;  /* 0x000000ff1d1d7207 */ /* 0x004fc40000800000 */
[----:B----4-:R-:W-:Y:S02]  /*0d70*/  SEL R13, R2, RZ, P3 ;  /* 0x000000ff020d7207 */ /* 0x010fe40001800000 */
[----:B------:R-:W-:Y:S02]  /*0d80*/  SEL R12, R17, RZ, P3 ;  /* 0x000000ff110c7207 */ /* 0x000fe40001800000 */
[----:B------:R-:W-:Y:S02]  /*0d90*/  SEL R5, R5, RZ, P3 ;  /* 0x000000ff05057207 */ /* 0x000fe40001800000 */
[----:B------:R-:W-:-:S03]  /*0da0*/  SEL R24, R24, RZ, P3 ;  /* 0x000000ff18187207 */ /* 0x000fc60001800000 */
[----:B------:R-:W-:Y:S01]  /*0db0*/  FADD R15, -R12, R5 ;  /* 0x000000050c0f7221 */ /* 0x000fe20000000100 */
[----:B------:R-:W-:Y:S02]  /*0dc0*/  SEL R5, R28, RZ, P1 ;  /* 0x000000ff1c057207 */ /* 0x000fe40000800000 */
[----:B-----5:R-:W-:Y:S01]  /*0dd0*/  SEL R2, R8, RZ, P3 ;  /* 0x000000ff08027207 */ /* 0x020fe20001800000 */
[----:B------:R-:W-:Y:S01]  /*0de0*/  FADD R24, -R13, R24 ;  /* 0x000000180d187221 */ /* 0x000fe20000000100 */
[----:B------:R-:W-:Y:S01]  /*0df0*/  SEL R9, R9, RZ, P3 ;  /* 0x000000ff09097207 */ /* 0x000fe20001800000 */
[----:B------:R-:W-:Y:S01]  /*0e00*/  FADD R16, -R5, R16 ;  /* 0x0000001005107221 */ /* 0x000fe20000000100 */
[----:B------:R-:W-:Y:S01]  /*0e10*/  FADD R8, -R29, R4 ;  /* 0x000000041d087221 */ /* 0x000fe20000000100 */
[----:B------:R-:W-:Y:S01]  /*0e20*/  FFMA R2, R24, R2, R13 ;  /* 0x0000000218027223 */ /* 0x000fe2000000000d */
[----:B---3--:R-:W-:Y:S01]  /*0e30*/  SEL R11, R11, RZ, P1 ;  /* 0x000000ff0b0b7207 */ /* 0x008fe20000800000 */
[----:B------:R-:W-:Y:S01]  /*0e40*/  FFMA R9, R15, R9, R12 ;  /* 0x000000090f097223 */ /* 0x000fe2000000000c */
[----:B------:R-:W-:-:S02]  /*0e50*/  SEL R13, R26, RZ, P3 ;  /* 0x000000ff1a0d7207 */ /* 0x000fc40001800000 */
[----:B------:R-:W-:Y:S02]  /*0e60*/  SEL R14, R14, RZ, P1 ;  /* 0x000000ff0e0e7207 */ /* 0x000fe40000800000 */
[----:B------:R-:W-:-:S03]  /*0e70*/  SEL R27, R27, RZ, P3 ;  /* 0x000000ff1b1b7207 */ /* 0x000fc60001800000 */
[----:B------:R-:W-:Y:S01]  /*0e80*/  FFMA R4, R16, R14, R5 ;  /* 0x0000000e10047223 */ /* 0x000fe20000000005 */
[----:B------:R-:W-:Y:S01]  /*0e90*/  FFMA R5, R8, R11, R29 ;  /* 0x0000000b08057223 */ /* 0x000fe2000000001d */
[----:B------:R-:W-:Y:S01]  /*0ea0*/  SEL R8, R0, RZ, P3 ;  /* 0x000000ff00087207 */ /* 0x000fe20001800000 */
[----:B------:R-:W-:Y:S01]  /*0eb0*/  FADD R2, -R13, R2 ;  /* 0x000000020d027221 */ /* 0x000fe20000000100 */
[----:B------:R-:W-:Y:S01]  /*0ec0*/  SEL R10, R10, RZ, P3 ;  /* 0x000000ff0a0a7207 */ /* 0x000fe20001800000 */
[----:B------:R-:W-:Y:S02]  /*0ed0*/  FADD R0, -R27, R9 ;  /* 0x000000091b007221 */ /* 0x000fe40000000100 */
[----:B------:R-:W-:Y:S02]  /*0ee0*/  @P0 FFMA R4, R2, R8, R13 ;  /* 0x0000000802040223 */ /* 0x000fe4000000000d */
[----:B------:R-:W-:Y:S01]  /*0ef0*/  @P0 FFMA R5, R0, R10, R27 ;  /* 0x0000000a00050223 */ /* 0x000fe2000000001b */
[----:B------:R-:W-:Y:S06]  /*0f00*/  @P2 EXIT ;  /* 0x000000000000294d */ /* 0x000fec0003800000 */
[----:B------:R-:W-:Y:S01]  /*0f10*/  STG.E.64 desc[UR4][R6.64], R4 ;  /* 0x0000000406007986 */ /* 0x000fe2000c101b04 */
[----:B------:R-:W-:Y:S05]  /*0f20*/  EXIT ;  /* 0x000000000000794d */ /* 0x000fea0003800000 */
.L_x_0:
[----:B------:R-:W-:-:S00]  /*0f30*/  BRA `(.L_x_0) ;  /* 0xfffffffc00fc7947 */ /* 0x000fc0000383ffff */
[----:B------:R-:W-:-:S00]  /*0f40*/  NOP ;  /* 0x0000000000007918 */ /* 0x000fc00000000000 */
        /* <DEDUP_REMOVED lines=11> */
.L_x_1:


//--------------------- .nv.constant0.triton_poi_fused_cat_5 --------------------------
	.section	.nv.constant0.triton_poi_fused_cat_5,"a",@progbits
	.sectionflags	@""
	.align	4
.nv.constant0.triton_poi_fused_cat_5:
	.zero		612
